//
// Generated by NVIDIA NVVM Compiler
//
// Compiler Build ID: CL-36424714
// Cuda compilation tools, release 13.0, V13.0.88
// Based on NVVM 20.0.0
//

.version 9.0
.target sm_100
.address_size 64

	// .globl	_Z15MatrixAddKernelPiS_S_i

.visible .entry _Z15MatrixAddKernelPiS_S_i(
	.param .u64 .ptr .align 1 _Z15MatrixAddKernelPiS_S_i_param_0,
	.param .u64 .ptr .align 1 _Z15MatrixAddKernelPiS_S_i_param_1,
	.param .u64 .ptr .align 1 _Z15MatrixAddKernelPiS_S_i_param_2,
	.param .u32 _Z15MatrixAddKernelPiS_S_i_param_3
)
{
	.reg .pred 	%p<10>;
	.reg .b32 	%r<145>;
	.reg .b64 	%rd<65>;

	ld.param.u64 	%rd10, [_Z15MatrixAddKernelPiS_S_i_param_0];
	ld.param.u64 	%rd11, [_Z15MatrixAddKernelPiS_S_i_param_1];
	ld.param.u64 	%rd9, [_Z15MatrixAddKernelPiS_S_i_param_2];
	ld.param.u32 	%r49, [_Z15MatrixAddKernelPiS_S_i_param_3];
	cvta.to.global.u64 	%rd1, %rd11;
	cvta.to.global.u64 	%rd2, %rd10;
	mov.u32 	%r1, %tid.x;
	mov.u32 	%r2, %tid.y;
	setp.lt.s32 	%p1, %r49, 1;
	mov.b32 	%r144, 0;
	@%p1 bra 	$L__BB0_12;
	mul.lo.s32 	%r3, %r49, %r2;
	and.b32  	%r4, %r49, 7;
	setp.lt.u32 	%p2, %r49, 8;
	mov.b32 	%r139, 0;
	mov.u32 	%r144, %r139;
	@%p2 bra 	$L__BB0_4;
	and.b32  	%r139, %r49, 2147483640;
	neg.s32 	%r133, %r139;
	add.s32 	%r132, %r1, %r49;
	shl.b32 	%r8, %r49, 3;
	shl.b32 	%r54, %r49, 1;
	add.s32 	%r131, %r1, %r54;
	mad.lo.s32 	%r130, %r49, 3, %r1;
	shl.b32 	%r55, %r49, 2;
	add.s32 	%r129, %r1, %r55;
	mad.lo.s32 	%r128, %r49, 5, %r1;
	mad.lo.s32 	%r127, %r49, 6, %r1;
	mad.lo.s32 	%r126, %r49, 7, %r1;
	mul.wide.u32 	%rd12, %r1, 4;
	add.s64 	%rd64, %rd1, %rd12;
	mul.wide.u32 	%rd13, %r3, 4;
	add.s64 	%rd14, %rd13, %rd2;
	add.s64 	%rd63, %rd14, 16;
	mov.b32 	%r144, 0;
	mul.wide.u32 	%rd29, %r8, 4;
$L__BB0_3:
	.pragma "nounroll";
	ld.global.u32 	%r56, [%rd63+-16];
	ld.global.u32 	%r57, [%rd64];
	add.s32 	%r58, %r56, %r144;
	add.s32 	%r59, %r58, %r57;
	ld.global.u32 	%r60, [%rd63+-12];
	mul.wide.u32 	%rd15, %r132, 4;
	add.s64 	%rd16, %rd1, %rd15;
	ld.global.u32 	%r61, [%rd16];
	add.s32 	%r62, %r60, %r59;
	add.s32 	%r63, %r62, %r61;
	ld.global.u32 	%r64, [%rd63+-8];
	mul.wide.u32 	%rd17, %r131, 4;
	add.s64 	%rd18, %rd1, %rd17;
	ld.global.u32 	%r65, [%rd18];
	add.s32 	%r66, %r64, %r63;
	add.s32 	%r67, %r66, %r65;
	ld.global.u32 	%r68, [%rd63+-4];
	mul.wide.u32 	%rd19, %r130, 4;
	add.s64 	%rd20, %rd1, %rd19;
	ld.global.u32 	%r69, [%rd20];
	add.s32 	%r70, %r68, %r67;
	add.s32 	%r71, %r70, %r69;
	ld.global.u32 	%r72, [%rd63];
	mul.wide.u32 	%rd21, %r129, 4;
	add.s64 	%rd22, %rd1, %rd21;
	ld.global.u32 	%r73, [%rd22];
	add.s32 	%r74, %r72, %r71;
	add.s32 	%r75, %r74, %r73;
	ld.global.u32 	%r76, [%rd63+4];
	mul.wide.u32 	%rd23, %r128, 4;
	add.s64 	%rd24, %rd1, %rd23;
	ld.global.u32 	%r77, [%rd24];
	add.s32 	%r78, %r76, %r75;
	add.s32 	%r79, %r78, %r77;
	ld.global.u32 	%r80, [%rd63+8];
	mul.wide.u32 	%rd25, %r127, 4;
	add.s64 	%rd26, %rd1, %rd25;
	ld.global.u32 	%r81, [%rd26];
	add.s32 	%r82, %r80, %r79;
	add.s32 	%r83, %r82, %r81;
	ld.global.u32 	%r84, [%rd63+12];
	mul.wide.u32 	%rd27, %r126, 4;
	add.s64 	%rd28, %rd1, %rd27;
	ld.global.u32 	%r85, [%rd28];
	add.s32 	%r86, %r84, %r83;
	add.s32 	%r144, %r86, %r85;
	add.s32 	%r133, %r133, 8;
	add.s32 	%r132, %r132, %r8;
	add.s32 	%r131, %r131, %r8;
	add.s32 	%r130, %r130, %r8;
	add.s32 	%r129, %r129, %r8;
	add.s32 	%r128, %r128, %r8;
	add.s32 	%r127, %r127, %r8;
	add.s32 	%r126, %r126, %r8;
	add.s64 	%rd64, %rd64, %rd29;
	add.s64 	%rd63, %rd63, 32;
	setp.ne.s32 	%p3, %r133, 0;
	@%p3 bra 	$L__BB0_3;
$L__BB0_4:
	setp.eq.s32 	%p4, %r4, 0;
	@%p4 bra 	$L__BB0_12;
	and.b32  	%r36, %r49, 3;
	setp.lt.u32 	%p5, %r4, 4;
	@%p5 bra 	$L__BB0_7;
	add.s32 	%r88, %r139, %r3;
	mul.wide.u32 	%rd30, %r88, 4;
	add.s64 	%rd31, %rd2, %rd30;
	ld.global.u32 	%r89, [%rd31];
	mad.lo.s32 	%r90, %r139, %r49, %r1;
	mul.wide.u32 	%rd32, %r90, 4;
	add.s64 	%rd33, %rd1, %rd32;
	ld.global.u32 	%r91, [%rd33];
	add.s32 	%r92, %r89, %r144;
	add.s32 	%r93, %r92, %r91;
	cvt.u64.u32 	%rd34, %r3;
	cvt.u64.u32 	%rd35, %r139;
	add.s64 	%rd36, %rd35, %rd34;
	shl.b64 	%rd37, %rd36, 2;
	add.s64 	%rd38, %rd2, %rd37;
	ld.global.u32 	%r94, [%rd38+4];
	add.s32 	%r95, %r90, %r49;
	mul.wide.u32 	%rd39, %r95, 4;
	add.s64 	%rd40, %rd1, %rd39;
	ld.global.u32 	%r96, [%rd40];
	add.s32 	%r97, %r94, %r93;
	add.s32 	%r98, %r97, %r96;
	ld.global.u32 	%r99, [%rd38+8];
	add.s32 	%r100, %r95, %r49;
	mul.wide.u32 	%rd41, %r100, 4;
	add.s64 	%rd42, %rd1, %rd41;
	ld.global.u32 	%r101, [%rd42];
	add.s32 	%r102, %r99, %r98;
	add.s32 	%r103, %r102, %r101;
	ld.global.u32 	%r104, [%rd38+12];
	add.s32 	%r105, %r100, %r49;
	mul.wide.u32 	%rd43, %r105, 4;
	add.s64 	%rd44, %rd1, %rd43;
	ld.global.u32 	%r106, [%rd44];
	add.s32 	%r107, %r104, %r103;
	add.s32 	%r144, %r107, %r106;
	add.s32 	%r139, %r139, 4;
$L__BB0_7:
	setp.eq.s32 	%p6, %r36, 0;
	@%p6 bra 	$L__BB0_12;
	setp.eq.s32 	%p7, %r36, 1;
	@%p7 bra 	$L__BB0_10;
	add.s32 	%r109, %r139, %r3;
	mul.wide.u32 	%rd45, %r109, 4;
	add.s64 	%rd46, %rd2, %rd45;
	ld.global.u32 	%r110, [%rd46];
	mad.lo.s32 	%r111, %r139, %r49, %r1;
	mul.wide.u32 	%rd47, %r111, 4;
	add.s64 	%rd48, %rd1, %rd47;
	ld.global.u32 	%r112, [%rd48];
	add.s32 	%r113, %r110, %r144;
	add.s32 	%r114, %r113, %r112;
	cvt.u64.u32 	%rd49, %r3;
	cvt.u64.u32 	%rd50, %r139;
	add.s64 	%rd51, %rd50, %rd49;
	shl.b64 	%rd52, %rd51, 2;
	add.s64 	%rd53, %rd2, %rd52;
	ld.global.u32 	%r115, [%rd53+4];
	add.s32 	%r116, %r111, %r49;
	mul.wide.u32 	%rd54, %r116, 4;
	add.s64 	%rd55, %rd1, %rd54;
	ld.global.u32 	%r117, [%rd55];
	add.s32 	%r118, %r115, %r114;
	add.s32 	%r144, %r118, %r117;
	add.s32 	%r139, %r139, 2;
$L__BB0_10:
	and.b32  	%r119, %r49, 1;
	setp.eq.b32 	%p8, %r119, 1;
	not.pred 	%p9, %p8;
	@%p9 bra 	$L__BB0_12;
	add.s32 	%r120, %r139, %r3;
	mul.wide.u32 	%rd56, %r120, 4;
	add.s64 	%rd57, %rd2, %rd56;
	ld.global.u32 	%r121, [%rd57];
	mad.lo.s32 	%r122, %r139, %r49, %r1;
	mul.wide.u32 	%rd58, %r122, 4;
	add.s64 	%rd59, %rd1, %rd58;
	ld.global.u32 	%r123, [%rd59];
	add.s32 	%r124, %r121, %r144;
	add.s32 	%r144, %r124, %r123;
$L__BB0_12:
	cvta.to.global.u64 	%rd60, %rd9;
	mad.lo.s32 	%r125, %r49, %r2, %r1;
	mul.wide.s32 	%rd61, %r125, 4;
	add.s64 	%rd62, %rd60, %rd61;
	st.global.u32 	[%rd62], %r144;
	ret;

}
	// .globl	_Z15MatrixMulKernelPiS_S_i
.visible .entry _Z15MatrixMulKernelPiS_S_i(
	.param .u64 .ptr .align 1 _Z15MatrixMulKernelPiS_S_i_param_0,
	.param .u64 .ptr .align 1 _Z15MatrixMulKernelPiS_S_i_param_1,
	.param .u64 .ptr .align 1 _Z15MatrixMulKernelPiS_S_i_param_2,
	.param .u32 _Z15MatrixMulKernelPiS_S_i_param_3
)
{
	.reg .pred 	%p<10>;
	.reg .b32 	%r<130>;
	.reg .b64 	%rd<65>;

	ld.param.u64 	%rd10, [_Z15MatrixMulKernelPiS_S_i_param_0];
	ld.param.u64 	%rd11, [_Z15MatrixMulKernelPiS_S_i_param_1];
	ld.param.u64 	%rd9, [_Z15MatrixMulKernelPiS_S_i_param_2];
	ld.param.u32 	%r49, [_Z15MatrixMulKernelPiS_S_i_param_3];
	cvta.to.global.u64 	%rd1, %rd11;
	cvta.to.global.u64 	%rd2, %rd10;
	mov.u32 	%r1, %tid.x;
	mov.u32 	%r2, %tid.y;
	setp.lt.s32 	%p1, %r49, 1;
	mov.b32 	%r129, 0;
	@%p1 bra 	$L__BB1_12;
	mul.lo.s32 	%r3, %r49, %r2;
	and.b32  	%r4, %r49, 7;
	setp.lt.u32 	%p2, %r49, 8;
	mov.b32 	%r124, 0;
	mov.u32 	%r129, %r124;
	@%p2 bra 	$L__BB1_4;
	and.b32  	%r124, %r49, 2147483640;
	neg.s32 	%r118, %r124;
	add.s32 	%r117, %r1, %r49;
	shl.b32 	%r8, %r49, 3;
	shl.b32 	%r54, %r49, 1;
	add.s32 	%r116, %r1, %r54;
	mad.lo.s32 	%r115, %r49, 3, %r1;
	shl.b32 	%r55, %r49, 2;
	add.s32 	%r114, %r1, %r55;
	mad.lo.s32 	%r113, %r49, 5, %r1;
	mad.lo.s32 	%r112, %r49, 6, %r1;
	mad.lo.s32 	%r111, %r49, 7, %r1;
	mul.wide.u32 	%rd12, %r1, 4;
	add.s64 	%rd64, %rd1, %rd12;
	mul.wide.u32 	%rd13, %r3, 4;
	add.s64 	%rd14, %rd13, %rd2;
	add.s64 	%rd63, %rd14, 16;
	mov.b32 	%r129, 0;
	mul.wide.u32 	%rd29, %r8, 4;
$L__BB1_3:
	.pragma "nounroll";
	ld.global.u32 	%r56, [%rd63+-16];
	ld.global.u32 	%r57, [%rd64];
	mad.lo.s32 	%r58, %r57, %r56, %r129;
	ld.global.u32 	%r59, [%rd63+-12];
	mul.wide.u32 	%rd15, %r117, 4;
	add.s64 	%rd16, %rd1, %rd15;
	ld.global.u32 	%r60, [%rd16];
	mad.lo.s32 	%r61, %r60, %r59, %r58;
	ld.global.u32 	%r62, [%rd63+-8];
	mul.wide.u32 	%rd17, %r116, 4;
	add.s64 	%rd18, %rd1, %rd17;
	ld.global.u32 	%r63, [%rd18];
	mad.lo.s32 	%r64, %r63, %r62, %r61;
	ld.global.u32 	%r65, [%rd63+-4];
	mul.wide.u32 	%rd19, %r115, 4;
	add.s64 	%rd20, %rd1, %rd19;
	ld.global.u32 	%r66, [%rd20];
	mad.lo.s32 	%r67, %r66, %r65, %r64;
	ld.global.u32 	%r68, [%rd63];
	mul.wide.u32 	%rd21, %r114, 4;
	add.s64 	%rd22, %rd1, %rd21;
	ld.global.u32 	%r69, [%rd22];
	mad.lo.s32 	%r70, %r69, %r68, %r67;
	ld.global.u32 	%r71, [%rd63+4];
	mul.wide.u32 	%rd23, %r113, 4;
	add.s64 	%rd24, %rd1, %rd23;
	ld.global.u32 	%r72, [%rd24];
	mad.lo.s32 	%r73, %r72, %r71, %r70;
	ld.global.u32 	%r74, [%rd63+8];
	mul.wide.u32 	%rd25, %r112, 4;
	add.s64 	%rd26, %rd1, %rd25;
	ld.global.u32 	%r75, [%rd26];
	mad.lo.s32 	%r76, %r75, %r74, %r73;
	ld.global.u32 	%r77, [%rd63+12];
	mul.wide.u32 	%rd27, %r111, 4;
	add.s64 	%rd28, %rd1, %rd27;
	ld.global.u32 	%r78, [%rd28];
	mad.lo.s32 	%r129, %r78, %r77, %r76;
	add.s32 	%r118, %r118, 8;
	add.s32 	%r117, %r117, %r8;
	add.s32 	%r116, %r116, %r8;
	add.s32 	%r115, %r115, %r8;
	add.s32 	%r114, %r114, %r8;
	add.s32 	%r113, %r113, %r8;
	add.s32 	%r112, %r112, %r8;
	add.s32 	%r111, %r111, %r8;
	add.s64 	%rd64, %rd64, %rd29;
	add.s64 	%rd63, %rd63, 32;
	setp.ne.s32 	%p3, %r118, 0;
	@%p3 bra 	$L__BB1_3;
$L__BB1_4:
	setp.eq.s32 	%p4, %r4, 0;
	@%p4 bra 	$L__BB1_12;
	and.b32  	%r36, %r49, 3;
	setp.lt.u32 	%p5, %r4, 4;
	@%p5 bra 	$L__BB1_7;
	add.s32 	%r80, %r124, %r3;
	mul.wide.u32 	%rd30, %r80, 4;
	add.s64 	%rd31, %rd2, %rd30;
	ld.global.u32 	%r81, [%rd31];
	mad.lo.s32 	%r82, %r124, %r49, %r1;
	mul.wide.u32 	%rd32, %r82, 4;
	add.s64 	%rd33, %rd1, %rd32;
	ld.global.u32 	%r83, [%rd33];
	mad.lo.s32 	%r84, %r83, %r81, %r129;
	cvt.u64.u32 	%rd34, %r3;
	cvt.u64.u32 	%rd35, %r124;
	add.s64 	%rd36, %rd35, %rd34;
	shl.b64 	%rd37, %rd36, 2;
	add.s64 	%rd38, %rd2, %rd37;
	ld.global.u32 	%r85, [%rd38+4];
	add.s32 	%r86, %r82, %r49;
	mul.wide.u32 	%rd39, %r86, 4;
	add.s64 	%rd40, %rd1, %rd39;
	ld.global.u32 	%r87, [%rd40];
	mad.lo.s32 	%r88, %r87, %r85, %r84;
	ld.global.u32 	%r89, [%rd38+8];
	add.s32 	%r90, %r86, %r49;
	mul.wide.u32 	%rd41, %r90, 4;
	add.s64 	%rd42, %rd1, %rd41;
	ld.global.u32 	%r91, [%rd42];
	mad.lo.s32 	%r92, %r91, %r89, %r88;
	ld.global.u32 	%r93, [%rd38+12];
	add.s32 	%r94, %r90, %r49;
	mul.wide.u32 	%rd43, %r94, 4;
	add.s64 	%rd44, %rd1, %rd43;
	ld.global.u32 	%r95, [%rd44];
	mad.lo.s32 	%r129, %r95, %r93, %r92;
	add.s32 	%r124, %r124, 4;
$L__BB1_7:
	setp.eq.s32 	%p6, %r36, 0;
	@%p6 bra 	$L__BB1_12;
	setp.eq.s32 	%p7, %r36, 1;
	@%p7 bra 	$L__BB1_10;
	add.s32 	%r97, %r124, %r3;
	mul.wide.u32 	%rd45, %r97, 4;
	add.s64 	%rd46, %rd2, %rd45;
	ld.global.u32 	%r98, [%rd46];
	mad.lo.s32 	%r99, %r124, %r49, %r1;
	mul.wide.u32 	%rd47, %r99, 4;
	add.s64 	%rd48, %rd1, %rd47;
	ld.global.u32 	%r100, [%rd48];
	mad.lo.s32 	%r101, %r100, %r98, %r129;
	cvt.u64.u32 	%rd49, %r3;
	cvt.u64.u32 	%rd50, %r124;
	add.s64 	%rd51, %rd50, %rd49;
	shl.b64 	%rd52, %rd51, 2;
	add.s64 	%rd53, %rd2, %rd52;
	ld.global.u32 	%r102, [%rd53+4];
	add.s32 	%r103, %r99, %r49;
	mul.wide.u32 	%rd54, %r103, 4;
	add.s64 	%rd55, %rd1, %rd54;
	ld.global.u32 	%r104, [%rd55];
	mad.lo.s32 	%r129, %r104, %r102, %r101;
	add.s32 	%r124, %r124, 2;
$L__BB1_10:
	and.b32  	%r105, %r49, 1;
	setp.eq.b32 	%p8, %r105, 1;
	not.pred 	%p9, %p8;
	@%p9 bra 	$L__BB1_12;
	add.s32 	%r106, %r124, %r3;
	mul.wide.u32 	%rd56, %r106, 4;
	add.s64 	%rd57, %rd2, %rd56;
	ld.global.u32 	%r107, [%rd57];
	mad.lo.s32 	%r108, %r124, %r49, %r1;
	mul.wide.u32 	%rd58, %r108, 4;
	add.s64 	%rd59, %rd1, %rd58;
	ld.global.u32 	%r109, [%rd59];
	mad.lo.s32 	%r129, %r109, %r107, %r129;
$L__BB1_12:
	cvta.to.global.u64 	%rd60, %rd9;
	mad.lo.s32 	%r110, %r49, %r2, %r1;
	mul.wide.s32 	%rd61, %r110, 4;
	add.s64 	%rd62, %rd60, %rd61;
	st.global.u32 	[%rd62], %r129;
	ret;

}


// ===== COMPILED SASS (sm_100) =====

	.target	sm_100

	.elftype	@"ET_EXEC"


//--------------------- .note.nv.tkinfo           --------------------------
	.section	.note.nv.tkinfo,"",@"SHT_NOTE"
	.sectionflags	@"SHF_NOTE_NV_TKINFO"
	.tkinfo
        /*0018*/ 	.word	0x00000002
        /*0030*/ 	.string	""
        /*0030*/ 	.string	"ptxas"
        /*0030*/ 	.string	"Cuda compilation tools, release 13.0, V13.0.88"
        /*0030*/ 	.string	"Build cuda_13.0.r13.0/compiler.36424714_0"
        /*0030*/ 	.string	"-arch sm_100 -m 64 "



//--------------------- .note.nv.cuinfo           --------------------------
	.section	.note.nv.cuinfo,"",@"SHT_NOTE"
	.sectionflags	@"SHF_NOTE_NV_CUINFO"
        /*0018*/ 	.short	0x0002
        /*001a*/ 	.short	0x0064
        /*001c*/ 	.short	0x0082
	.zero		2


//--------------------- .nv.info                  --------------------------
	.section	.nv.info,"",@"SHT_CUDA_INFO"
	.align	4


	//----- nvinfo : EIATTR_REGCOUNT
	.align		4
        /*0000*/ 	.byte	0x04, 0x2f
        /*0002*/ 	.short	(.L_1 - .L_0)
	.align		4
.L_0:
        /*0004*/ 	.word	index@(_Z15MatrixAddKernelPiS_S_i)
        /*0008*/ 	.word	0x00000020


	//----- nvinfo : EIATTR_FRAME_SIZE
	.align		4
.L_1:
        /*000c*/ 	.byte	0x04, 0x11
        /*000e*/ 	.short	(.L_3 - .L_2)
	.align		4
.L_2:
        /*0010*/ 	.word	index@(_Z15MatrixAddKernelPiS_S_i)
        /*0014*/ 	.word	0x00000000


	//----- nvinfo : EIATTR_REGCOUNT
	.align		4
.L_3:
        /*0018*/ 	.byte	0x04, 0x2f
        /*001a*/ 	.short	(.L_5 - .L_4)
	.align		4
.L_4:
        /*001c*/ 	.word	index@(_Z15MatrixMulKernelPiS_S_i)
        /*0020*/ 	.word	0x00000020


	//----- nvinfo : EIATTR_FRAME_SIZE
	.align		4
.L_5:
        /*0024*/ 	.byte	0x04, 0x11
        /*0026*/ 	.short	(.L_7 - .L_6)
	.align		4
.L_6:
        /*0028*/ 	.word	index@(_Z15MatrixMulKernelPiS_S_i)
        /*002c*/ 	.word	0x00000000


	//----- nvinfo : EIATTR_MIN_STACK_SIZE
	.align		4
.L_7:
        /*0030*/ 	.byte	0x04, 0x12
        /*0032*/ 	.short	(.L_9 - .L_8)
	.align		4
.L_8:
        /*0034*/ 	.word	index@(_Z15MatrixMulKernelPiS_S_i)
        /*0038*/ 	.word	0x00000000


	//----- nvinfo : EIATTR_MIN_STACK_SIZE
	.align		4
.L_9:
        /*003c*/ 	.byte	0x04, 0x12
        /*003e*/ 	.short	(.L_11 - .L_10)
	.align		4
.L_10:
        /*0040*/ 	.word	index@(_Z15MatrixAddKernelPiS_S_i)
        /*0044*/ 	.word	0x00000000
.L_11:


//--------------------- .nv.compat                --------------------------
	.section	.nv.compat,"",@"SHT_CUDA_COMPAT_INFO"
	.align	4
        /*0000*/ 	.byte	0x02, 0x09, 0x00, 0x00, 0x02, 0x02, 0x01, 0x00, 0x02, 0x05, 0x05, 0x00, 0x03, 0x07, 0x01, 0x01
        /*0010*/ 	.byte	0x02, 0x03, 0x00, 0x00, 0x02, 0x06, 0x01, 0x00, 0x04, 0x0b, 0x08, 0x00, 0x09, 0x00, 0x00, 0x00
        /*0020*/ 	.byte	0x00, 0x00, 0x00, 0x00


//--------------------- .nv.info._Z15MatrixMulKernelPiS_S_i --------------------------
	.section	.nv.info._Z15MatrixMulKernelPiS_S_i,"",@"SHT_CUDA_INFO"
	.sectionflags	@""
	.align	4


	//----- nvinfo : EIATTR_CUDA_API_VERSION
	.align		4
        /*0000*/ 	.byte	0x04, 0x37
        /*0002*/ 	.short	(.L_13 - .L_12)
.L_12:
        /*0004*/ 	.word	0x00000082


	//----- nvinfo : EIATTR_KPARAM_INFO
	.align		4
.L_13:
        /*0008*/ 	.byte	0x04, 0x17
        /*000a*/ 	.short	(.L_15 - .L_14)
.L_14:
        /*000c*/ 	.word	0x00000000
        /*0010*/ 	.short	0x0003
        /*0012*/ 	.short	0x0018
        /*0014*/ 	.byte	0x00, 0xf0, 0x11, 0x00


	//----- nvinfo : EIATTR_KPARAM_INFO
	.align		4
.L_15:
        /*0018*/ 	.byte	0x04, 0x17
        /*001a*/ 	.short	(.L_17 - .L_16)
.L_16:
        /*001c*/ 	.word	0x00000000
        /*0020*/ 	.short	0x0002
        /*0022*/ 	.short	0x0010
        /*0024*/ 	.byte	0x00, 0xf5, 0x21, 0x00


	//----- nvinfo : EIATTR_KPARAM_INFO
	.align		4
.L_17:
        /*0028*/ 	.byte	0x04, 0x17
        /*002a*/ 	.short	(.L_19 - .L_18)
.L_18:
        /*002c*/ 	.word	0x00000000
        /*0030*/ 	.short	0x0001
        /*0032*/ 	.short	0x0008
        /*0034*/ 	.byte	0x00, 0xf5, 0x21, 0x00


	//----- nvinfo : EIATTR_KPARAM_INFO
	.align		4
.L_19:
        /*0038*/ 	.byte	0x04, 0x17
        /*003a*/ 	.short	(.L_21 - .L_20)
.L_20:
        /*003c*/ 	.word	0x00000000
        /*0040*/ 	.short	0x0000
        /*0042*/ 	.short	0x0000
        /*0044*/ 	.byte	0x00, 0xf5, 0x21, 0x00


	//----- nvinfo : EIATTR_SPARSE_MMA_MASK
	.align		4
.L_21:
        /*0048*/ 	.byte	0x03, 0x50
        /*004a*/ 	.short	0x0000


	//----- nvinfo : EIATTR_MAXREG_COUNT
	.align		4
        /*004c*/ 	.byte	0x03, 0x1b
        /*004e*/ 	.short	0x00ff


	//----- nvinfo : EIATTR_MERCURY_ISA_VERSION
	.align		4
        /*0050*/ 	.byte	0x03, 0x5f
        /*0052*/ 	.short	0x0101


	//----- nvinfo : EIATTR_VRC_CTA_INIT_COUNT
	.align		4
        /*0054*/ 	.byte	0x02, 0x4a
	.zero		1
	.zero		1


	//----- nvinfo : EIATTR_EXIT_INSTR_OFFSETS
	.align		4
        /*0058*/ 	.byte	0x04, 0x1c
        /*005a*/ 	.short	(.L_23 - .L_22)


	//   ....[0]....
.L_22:
        /*005c*/ 	.word	0x00000960


	//----- nvinfo : EIATTR_CBANK_PARAM_SIZE
	.align		4
.L_23:
        /*0060*/ 	.byte	0x03, 0x19
        /*0062*/ 	.short	0x001c


	//----- nvinfo : EIATTR_PARAM_CBANK
	.align		4
        /*0064*/ 	.byte	0x04, 0x0a
        /*0066*/ 	.short	(.L_25 - .L_24)
	.align		4
.L_24:
        /*0068*/ 	.word	index@(.nv.constant0._Z15MatrixMulKernelPiS_S_i)
        /*006c*/ 	.short	0x0380
        /*006e*/ 	.short	0x001c


	//----- nvinfo : EIATTR_SW_WAR
	.align		4
.L_25:
        /*0070*/ 	.byte	0x04, 0x36
        /*0072*/ 	.short	(.L_27 - .L_26)
.L_26:
        /*0074*/ 	.word	0x00000008
.L_27:


//--------------------- .nv.info._Z15MatrixAddKernelPiS_S_i --------------------------
	.section	.nv.info._Z15MatrixAddKernelPiS_S_i,"",@"SHT_CUDA_INFO"
	.sectionflags	@""
	.align	4


	//----- nvinfo : EIATTR_CUDA_API_VERSION
	.align		4
        /*0000*/ 	.byte	0x04, 0x37
        /*0002*/ 	.short	(.L_29 - .L_28)
.L_28:
        /*0004*/ 	.word	0x00000082


	//----- nvinfo : EIATTR_KPARAM_INFO
	.align		4
.L_29:
        /*0008*/ 	.byte	0x04, 0x17
        /*000a*/ 	.short	(.L_31 - .L_30)
.L_30:
        /*000c*/ 	.word	0x00000000
        /*0010*/ 	.short	0x0003
        /*0012*/ 	.short	0x0018
        /*0014*/ 	.byte	0x00, 0xf0, 0x11, 0x00


	//----- nvinfo : EIATTR_KPARAM_INFO
	.align		4
.L_31:
        /*0018*/ 	.byte	0x04, 0x17
        /*001a*/ 	.short	(.L_33 - .L_32)
.L_32:
        /*001c*/ 	.word	0x00000000
        /*0020*/ 	.short	0x0002
        /*0022*/ 	.short	0x0010
        /*0024*/ 	.byte	0x00, 0xf5, 0x21, 0x00


	//----- nvinfo : EIATTR_KPARAM_INFO
	.align		4
.L_33:
        /*0028*/ 	.byte	0x04, 0x17
        /*002a*/ 	.short	(.L_35 - .L_34)
.L_34:
        /*002c*/ 	.word	0x00000000
        /*0030*/ 	.short	0x0001
        /*0032*/ 	.short	0x0008
        /*0034*/ 	.byte	0x00, 0xf5, 0x21, 0x00


	//----- nvinfo : EIATTR_KPARAM_INFO
	.align		4
.L_35:
        /*0038*/ 	.byte	0x04, 0x17
        /*003a*/ 	.short	(.L_37 - .L_36)
.L_36:
        /*003c*/ 	.word	0x00000000
        /*0040*/ 	.short	0x0000
        /*0042*/ 	.short	0x0000
        /*0044*/ 	.byte	0x00, 0xf5, 0x21, 0x00


	//----- nvinfo : EIATTR_SPARSE_MMA_MASK
	.align		4
.L_37:
        /*0048*/ 	.byte	0x03, 0x50
        /*004a*/ 	.short	0x0000


	//----- nvinfo : EIATTR_MAXREG_COUNT
	.align		4
        /*004c*/ 	.byte	0x03, 0x1b
        /*004e*/ 	.short	0x00ff


	//----- nvinfo : EIATTR_MERCURY_ISA_VERSION
	.align		4
        /*0050*/ 	.byte	0x03, 0x5f
        /*0052*/ 	.short	0x0101


	//----- nvinfo : EIATTR_VRC_CTA_INIT_COUNT
	.align		4
        /*0054*/ 	.byte	0x02, 0x4a
	.zero		1
	.zero		1


	//----- nvinfo : EIATTR_EXIT_INSTR_OFFSETS
	.align		4
        /*0058*/ 	.byte	0x04, 0x1c
        /*005a*/ 	.short	(.L_39 - .L_38)


	//   ....[0]....
.L_38:
        /*005c*/ 	.word	0x00000960


	//----- nvinfo : EIATTR_CBANK_PARAM_SIZE
	.align		4
.L_39:
        /*0060*/ 	.byte	0x03, 0x19
        /*0062*/ 	.short	0x001c


	//----- nvinfo : EIATTR_PARAM_CBANK
	.align		4
        /*0064*/ 	.byte	0x04, 0x0a
        /*0066*/ 	.short	(.L_41 - .L_40)
	.align		4
.L_40:
        /*0068*/ 	.word	index@(.nv.constant0._Z15MatrixAddKernelPiS_S_i)
        /*006c*/ 	.short	0x0380
        /*006e*/ 	.short	0x001c


	//----- nvinfo : EIATTR_SW_WAR
	.align		4
.L_41:
        /*0070*/ 	.byte	0x04, 0x36
        /*0072*/ 	.short	(.L_43 - .L_42)
.L_42:
        /*0074*/ 	.word	0x00000008
.L_43:


//--------------------- .nv.callgraph             --------------------------
	.section	.nv.callgraph,"",@"SHT_CUDA_CALLGRAPH"
	.align	4
	.sectionentsize	8
	.align		4
        /*0000*/ 	.word	0x00000000
	.align		4
        /*0004*/ 	.word	0xffffffff
	.align		4
        /*0008*/ 	.word	0x00000000
	.align		4
        /*000c*/ 	.word	0xfffffffe
	.align		4
        /*0010*/ 	.word	0x00000000
	.align		4
        /*0014*/ 	.word	0xfffffffd
	.align		4
        /*0018*/ 	.word	0x00000000
	.align		4
        /*001c*/ 	.word	0xfffffffc


//--------------------- .text._Z15MatrixMulKernelPiS_S_i --------------------------
	.section	.text._Z15MatrixMulKernelPiS_S_i,"ax",@progbits
	.align	128
        .global         _Z15MatrixMulKernelPiS_S_i
        .type           _Z15MatrixMulKernelPiS_S_i,@function
        .size           _Z15MatrixMulKernelPiS_S_i,(.L_x_10 - _Z15MatrixMulKernelPiS_S_i)
        .other          _Z15MatrixMulKernelPiS_S_i,@"STO_CUDA_ENTRY STV_DEFAULT"
_Z15MatrixMulKernelPiS_S_i:
.text._Z15MatrixMulKernelPiS_S_i:
[----:B------:R-:W-:Y:S08]  /*0000*/  LDC R1, c[0x0][0x37c] ;  /* 0x0000df00ff017b82 */ /* 0x000ff00000000800 */
[----:B------:R-:W0:Y:S01]  /*0010*/  LDC R0, c[0x0][0x398] ;  /* 0x0000e600ff007b82 */ /* 0x000e220000000800 */
[----:B------:R-:W1:Y:S01]  /*0020*/  S2R R3, SR_TID.X ;  /* 0x0000000000037919 */ /* 0x000e620000002100 */
[----:B------:R-:W2:Y:S01]  /*0030*/  LDCU.64 UR4, c[0x0][0x358] ;  /* 0x00006b00ff0477ac */ /* 0x000ea20008000a00 */
[----:B------:R-:W-:Y:S01]  /*0040*/  HFMA2 R20, -RZ, RZ, 0, 0 ;  /* 0x00000000ff147431 */ /* 0x000fe200000001ff */
[----:B------:R-:W3:Y:S01]  /*0050*/  S2R R5, SR_TID.Y ;  /* 0x0000000000057919 */ /* 0x000ee20000002200 */
[----:B0-----:R-:W-:-:S13]  /*0060*/  ISETP.GE.AND P0, PT, R0, 0x1, PT ;  /* 0x000000010000780c */ /* 0x001fda0003f06270 */
[----:B-123--:R-:W-:Y:S05]  /*0070*/  @!P0 BRA `(.L_x_0) ;  /* 0x0000000800288947 */ /* 0x00efea0003800000 */
[C---:B------:R-:W-:Y:S01]  /*0080*/  ISETP.GE.U32.AND P1, PT, R0.reuse, 0x8, PT ;  /* 0x000000080000780c */ /* 0x040fe20003f26070 */
[----:B------:R-:W-:Y:S01]  /*0090*/  IMAD R6, R5, R0, RZ ;  /* 0x0000000005067224 */ /* 0x000fe200078e02ff */
[----:B------:R-:W-:Y:S02]  /*00a0*/  LOP3.LUT R4, R0, 0x7, RZ, 0xc0, !PT ;  /* 0x0000000700047812 */ /* 0x000fe400078ec0ff */
[----:B------:R-:W-:Y:S02]  /*00b0*/  MOV R7, RZ ;  /* 0x000000ff00077202 */ /* 0x000fe40000000f00 */
[----:B------:R-:W-:Y:S02]  /*00c0*/  ISETP.NE.AND P0, PT, R4, RZ, PT ;  /* 0x000000ff0400720c */ /* 0x000fe40003f05270 */
[----:B------:R-:W-:-:S05]  /*00d0*/  MOV R20, RZ ;  /* 0x000000ff00147202 */ /* 0x000fca0000000f00 */
[----:B------:R-:W-:Y:S06]  /*00e0*/  @!P1 BRA `(.L_x_1) ;  /* 0x0000000000fc9947 */ /* 0x000fec0003800000 */
[----:B------:R-:W0:Y:S01]  /*00f0*/  LDC.64 R8, c[0x0][0x380] ;  /* 0x0000e000ff087b82 */ /* 0x000e220000000a00 */
[C---:B------:R-:W-:Y:S01]  /*0100*/  LOP3.LUT R7, R0.reuse, 0x7ffffff8, RZ, 0xc0, !PT ;  /* 0x7ffffff800077812 */ /* 0x040fe200078ec0ff */
[C-C-:B------:R-:W-:Y:S01]  /*0110*/  IMAD R11, R0.reuse, 0x3, R3.reuse ;  /* 0x00000003000b7824 */ /* 0x140fe200078e0203 */
[----:B------:R-:W-:Y:S01]  /*0120*/  IADD3 R2, PT, PT, R3, R0, RZ ;  /* 0x0000000003027210 */ /* 0x000fe20007ffe0ff */
[C-C-:B------:R-:W-:Y:S01]  /*0130*/  IMAD R29, R0.reuse, 0x5, R3.reuse ;  /* 0x00000005001d7824 */ /* 0x140fe200078e0203 */
[C---:B------:R-:W-:Y:S01]  /*0140*/  SHF.L.U32 R10, R0.reuse, 0x3, RZ ;  /* 0x00000003000a7819 */ /* 0x040fe200000006ff */
[C-C-:B------:R-:W-:Y:S01]  /*0150*/  IMAD R26, R0.reuse, 0x6, R3.reuse ;  /* 0x00000006001a7824 */ /* 0x140fe200078e0203 */
[C---:B------:R-:W-:Y:S01]  /*0160*/  LEA R27, R0.reuse, R3, 0x2 ;  /* 0x00000003001b7211 */ /* 0x040fe200078e10ff */
[----:B------:R-:W1:Y:S01]  /*0170*/  LDC.64 R12, c[0x0][0x388] ;  /* 0x0000e200ff0c7b82 */ /* 0x000e620000000a00 */
[----:B------:R-:W-:Y:S01]  /*0180*/  IMAD R28, R0, 0x7, R3 ;  /* 0x00000007001c7824 */ /* 0x000fe200078e0203 */
[----:B------:R-:W-:Y:S01]  /*0190*/  MOV R20, RZ ;  /* 0x000000ff00147202 */ /* 0x000fe20000000f00 */
[----:B0-----:R-:W-:-:S03]  /*01a0*/  IMAD.WIDE.U32 R8, R6, 0x4, R8 ;  /* 0x0000000406087825 */ /* 0x001fc600078e0008 */
[----:B------:R-:W-:Y:S01]  /*01b0*/  IADD3 R19, P1, PT, R8, 0x10, RZ ;  /* 0x0000001008137810 */ /* 0x000fe20007f3e0ff */
[----:B------:R-:W-:Y:S02]  /*01c0*/  IMAD.MOV R8, RZ, RZ, -R7 ;  /* 0x000000ffff087224 */ /* 0x000fe400078e0a07 */
[----:B-1----:R-:W-:Y:S01]  /*01d0*/  IMAD.WIDE.U32 R16, R3, 0x4, R12 ;  /* 0x0000000403107825 */ /* 0x002fe200078e000c */
[----:B------:R-:W-:Y:S02]  /*01e0*/  IADD3.X R22, PT, PT, RZ, R9, RZ, P1, !PT ;  /* 0x00000009ff167210 */ /* 0x000fe40000ffe4ff */
[----:B------:R-:W-:-:S07]  /*01f0*/  LEA R9, R0, R3, 0x1 ;  /* 0x0000000300097211 */ /* 0x000fce00078e08ff */
.L_x_2:
[----:B------:R-:W-:Y:S02]  /*0200*/  MOV R14, R19 ;  /* 0x00000013000e7202 */ /* 0x000fe40000000f00 */
[----:B------:R-:W-:Y:S01]  /*0210*/  MOV R15, R22 ;  /* 0x00000016000f7202 */ /* 0x000fe20000000f00 */
[--C-:B------:R-:W-:Y:S01]  /*0220*/  IMAD.WIDE.U32 R18, R2, 0x4, R12.reuse ;  /* 0x0000000402127825 */ /* 0x100fe200078e000c */
[----:B------:R-:W2:Y:S04]  /*0230*/  LDG.E R22, desc[UR4][R16.64] ;  /* 0x0000000410167981 */ /* 0x000ea8000c1e1900 */
[----:B------:R-:W2:Y:S04]  /*0240*/  LDG.E R21, desc[UR4][R14.64+-0x10] ;  /* 0xfffff0040e157981 */ /* 0x000ea8000c1e1900 */
[----:B------:R-:W3:Y:S04]  /*0250*/  LDG.E R18, desc[UR4][R18.64] ;  /* 0x0000000412127981 */ /* 0x000ee8000c1e1900 */
[----:B------:R-:W3:Y:S01]  /*0260*/  LDG.E R23, desc[UR4][R14.64+-0xc] ;  /* 0xfffff4040e177981 */ /* 0x000ee2000c1e1900 */
[----:B------:R-:W-:-:S06]  /*0270*/  IMAD.WIDE.U32 R24, R9, 0x4, R12 ;  /* 0x0000000409187825 */ /* 0x000fcc00078e000c */
[----:B------:R-:W4:Y:S04]  /*0280*/  LDG.E R24, desc[UR4][R24.64] ;  /* 0x0000000418187981 */ /* 0x000f28000c1e1900 */
[----:B------:R-:W5:Y:S01]  /*0290*/  LDG.E R25, desc[UR4][R14.64+0x4] ;  /* 0x000004040e197981 */ /* 0x000f62000c1e1900 */
[----:B--2---:R-:W-:-:S03]  /*02a0*/  IMAD R20, R21, R22, R20 ;  /* 0x0000001615147224 */ /* 0x004fc600078e0214 */
[----:B------:R-:W4:Y:S01]  /*02b0*/  LDG.E R21, desc[UR4][R14.64+-0x8] ;  /* 0xfffff8040e157981 */ /* 0x000f22000c1e1900 */
[----:B---3--:R-:W-:Y:S02]  /*02c0*/  IMAD R20, R23, R18, R20 ;  /* 0x0000001217147224 */ /* 0x008fe400078e0214 */
[----:B------:R-:W-:-:S06]  /*02d0*/  IMAD.WIDE.U32 R22, R11, 0x4, R12 ;  /* 0x000000040b167825 */ /* 0x000fcc00078e000c */
[----:B------:R-:W2:Y:S04]  /*02e0*/  LDG.E R22, desc[UR4][R22.64] ;  /* 0x0000000416167981 */ /* 0x000ea8000c1e1900 */
[----:B------:R-:W2:Y:S01]  /*02f0*/  LDG.E R23, desc[UR4][R14.64+-0x4] ;  /* 0xfffffc040e177981 */ /* 0x000ea2000c1e1900 */
[----:B------:R-:W-:-:S06]  /*0300*/  IMAD.WIDE.U32 R18, R27, 0x4, R12 ;  /* 0x000000041b127825 */ /* 0x000fcc00078e000c */
[----:B------:R-:W3:Y:S04]  /*0310*/  LDG.E R18, desc[UR4][R18.64] ;  /* 0x0000000412127981 */ /* 0x000ee8000c1e1900 */
[----:B------:R-:W3:Y:S01]  /*0320*/  LDG.E R19, desc[UR4][R14.64] ;  /* 0x000000040e137981 */ /* 0x000ee2000c1e1900 */
[----:B----4-:R-:W-:-:S04]  /*0330*/  IMAD R20, R21, R24, R20 ;  /* 0x0000001815147224 */ /* 0x010fc800078e0214 */
[----:B--2---:R-:W-:Y:S02]  /*0340*/  IMAD R22, R23, R22, R20 ;  /* 0x0000001617167224 */ /* 0x004fe400078e0214 */
[----:B------:R-:W-:-:S06]  /*0350*/  IMAD.WIDE.U32 R20, R29, 0x4, R12 ;  /* 0x000000041d147825 */ /* 0x000fcc00078e000c */
[----:B------:R-:W5:Y:S01]  /*0360*/  LDG.E R20, desc[UR4][R20.64] ;  /* 0x0000000414147981 */ /* 0x000f62000c1e1900 */
[----:B---3--:R-:W-:-:S03]  /*0370*/  IMAD R24, R19, R18, R22 ;  /* 0x0000001213187224 */ /* 0x008fc600078e0216 */
[----:B------:R-:W2:Y:S01]  /*0380*/  LDG.E R21, desc[UR4][R14.64+0xc] ;  /* 0x00000c040e157981 */ /* 0x000ea2000c1e1900 */
[----:B------:R-:W-:-:S03]  /*0390*/  IMAD.WIDE.U32 R22, R26, 0x4, R12 ;  /* 0x000000041a167825 */ /* 0x000fc600078e000c */
[----:B------:R-:W3:Y:S04]  /*03a0*/  LDG.E R19, desc[UR4][R14.64+0x8] ;  /* 0x000008040e137981 */ /* 0x000ee8000c1e1900 */
[----:B------:R-:W3:Y:S01]  /*03b0*/  LDG.E R22, desc[UR4][R22.64] ;  /* 0x0000000416167981 */ /* 0x000ee2000c1e1900 */
[----:B-----5:R-:W-:Y:S02]  /*03c0*/  IMAD R18, R25, R20, R24 ;  /* 0x0000001419127224 */ /* 0x020fe400078e0218 */
[----:B------:R-:W-:-:S06]  /*03d0*/  IMAD.WIDE.U32 R24, R28, 0x4, R12 ;  /* 0x000000041c187825 */ /* 0x000fcc00078e000c */
[----:B------:R-:W2:Y:S01]  /*03e0*/  LDG.E R24, desc[UR4][R24.64] ;  /* 0x0000000418187981 */ /* 0x000ea2000c1e1900 */
[----:B------:R-:W-:Y:S01]  /*03f0*/  IADD3 R8, PT, PT, R8, 0x8, RZ ;  /* 0x0000000808087810 */ /* 0x000fe20007ffe0ff */
[----:B---3--:R-:W-:Y:S01]  /*0400*/  IMAD R18, R19, R22, R18 ;  /* 0x0000001613127224 */ /* 0x008fe200078e0212 */
[----:B------:R-:W-:-:S04]  /*0410*/  IADD3 R19, P1, PT, R14, 0x20, RZ ;  /* 0x000000200e137810 */ /* 0x000fc80007f3e0ff */
[----:B------:R-:W-:Y:S02]  /*0420*/  IADD3.X R22, PT, PT, RZ, R15, RZ, P1, !PT ;  /* 0x0000000fff167210 */ /* 0x000fe40000ffe4ff */
[----:B------:R-:W-:Y:S01]  /*0430*/  ISETP.NE.AND P1, PT, R8, RZ, PT ;  /* 0x000000ff0800720c */ /* 0x000fe20003f25270 */
[C---:B------:R-:W-:Y:S01]  /*0440*/  IMAD.IADD R11, R10.reuse, 0x1, R11 ;  /* 0x000000010a0b7824 */ /* 0x040fe200078e020b */
[C---:B------:R-:W-:Y:S01]  /*0450*/  IADD3 R2, PT, PT, R10.reuse, R2, RZ ;  /* 0x000000020a027210 */ /* 0x040fe20007ffe0ff */
[C---:B------:R-:W-:Y:S01]  /*0460*/  IMAD.WIDE.U32 R16, R10.reuse, 0x4, R16 ;  /* 0x000000040a107825 */ /* 0x040fe200078e0010 */
[C---:B------:R-:W-:Y:S02]  /*0470*/  IADD3 R9, PT, PT, R10.reuse, R9, RZ ;  /* 0x000000090a097210 */ /* 0x040fe40007ffe0ff */
[C---:B------:R-:W-:Y:S02]  /*0480*/  IADD3 R27, PT, PT, R10.reuse, R27, RZ ;  /* 0x0000001b0a1b7210 */ /* 0x040fe40007ffe0ff */
[----:B------:R-:W-:-:S02]  /*0490*/  IADD3 R29, PT, PT, R10, R29, RZ ;  /* 0x0000001d0a1d7210 */ /* 0x000fc40007ffe0ff */
[C---:B------:R-:W-:Y:S02]  /*04a0*/  IADD3 R26, PT, PT, R10.reuse, R26, RZ ;  /* 0x0000001a0a1a7210 */ /* 0x040fe40007ffe0ff */
[----:B------:R-:W-:Y:S01]  /*04b0*/  IADD3 R28, PT, PT, R10, R28, RZ ;  /* 0x0000001c0a1c7210 */ /* 0x000fe20007ffe0ff */
[----:B--2---:R-:W-:Y:S01]  /*04c0*/  IMAD R20, R21, R24, R18 ;  /* 0x0000001815147224 */ /* 0x004fe200078e0212 */
[----:B------:R-:W-:Y:S06]  /*04d0*/  @P1 BRA `(.L_x_2) ;  /* 0xfffffffc00481947 */ /* 0x000fec000383ffff */
.L_x_1:
[----:B------:R-:W-:Y:S05]  /*04e0*/  @!P0 BRA `(.L_x_0) ;  /* 0x00000004000c8947 */ /* 0x000fea0003800000 */
[----:B------:R-:W-:Y:S02]  /*04f0*/  ISETP.GE.U32.AND P1, PT, R4, 0x4, PT ;  /* 0x000000040400780c */ /* 0x000fe40003f26070 */
[----:B------:R-:W-:-:S04]  /*0500*/  LOP3.LUT R2, R0, 0x3, RZ, 0xc0, !PT ;  /* 0x0000000300027812 */ /* 0x000fc800078ec0ff */
[----:B------:R-:W-:-:S07]  /*0510*/  ISETP.NE.AND P0, PT, R2, RZ, PT ;  /* 0x000000ff0200720c */ /* 0x000fce0003f05270 */
[----:B------:R-:W-:Y:S06]  /*0520*/  @!P1 BRA `(.L_x_3) ;  /* 0x0000000000789947 */ /* 0x000fec0003800000 */
[----:B------:R-:W0:Y:S01]  /*0530*/  LDC.64 R16, c[0x0][0x380] ;  /* 0x0000e000ff107b82 */ /* 0x000e220000000a00 */
[----:B------:R-:W1:Y:S01]  /*0540*/  LDCU.64 UR6, c[0x0][0x380] ;  /* 0x00007000ff0677ac */ /* 0x000e620008000a00 */
[-C--:B------:R-:W-:Y:S01]  /*0550*/  IMAD R15, R7, R0.reuse, R3 ;  /* 0x00000000070f7224 */ /* 0x080fe200078e0203 */
[CC--:B------:R-:W-:Y:S02]  /*0560*/  IADD3 R11, PT, PT, R6.reuse, R7.reuse, RZ ;  /* 0x00000007060b7210 */ /* 0x0c0fe40007ffe0ff */
[----:B------:R-:W-:Y:S02]  /*0570*/  IADD3 R4, P1, PT, R6, R7, RZ ;  /* 0x0000000706047210 */ /* 0x000fe40007f3e0ff */
[----:B------:R-:W-:Y:S01]  /*0580*/  IADD3 R19, PT, PT, R15, R0, RZ ;  /* 0x000000000f137210 */ /* 0x000fe20007ffe0ff */
[----:B------:R-:W2:Y:S04]  /*0590*/  LDC.64 R8, c[0x0][0x388] ;  /* 0x0000e200ff087b82 */ /* 0x000ea80000000a00 */
[----:B------:R-:W-:-:S02]  /*05a0*/  IMAD.IADD R21, R19, 0x1, R0 ;  /* 0x0000000113157824 */ /* 0x000fc400078e0200 */
[----:B0-----:R-:W-:Y:S01]  /*05b0*/  IMAD.WIDE.U32 R16, R11, 0x4, R16 ;  /* 0x000000040b107825 */ /* 0x001fe200078e0010 */
[----:B------:R-:W-:Y:S02]  /*05c0*/  IADD3.X R11, PT, PT, RZ, RZ, RZ, P1, !PT ;  /* 0x000000ffff0b7210 */ /* 0x000fe40000ffe4ff */
[----:B-1----:R-:W-:-:S03]  /*05d0*/  LEA R10, P1, R4, UR6, 0x2 ;  /* 0x00000006040a7c11 */ /* 0x002fc6000f8210ff */
[----:B------:R-:W3:Y:S01]  /*05e0*/  LDG.E R17, desc[UR4][R16.64] ;  /* 0x0000000410117981 */ /* 0x000ee2000c1e1900 */
[----:B------:R-:W-:Y:S01]  /*05f0*/  LEA.HI.X R11, R4, UR7, R11, 0x2, P1 ;  /* 0x00000007040b7c11 */ /* 0x000fe200088f140b */
[----:B--2---:R-:W-:-:S04]  /*0600*/  IMAD.WIDE.U32 R14, R15, 0x4, R8 ;  /* 0x000000040f0e7825 */ /* 0x004fc800078e0008 */
[--C-:B------:R-:W-:Y:S01]  /*0610*/  IMAD.WIDE.U32 R12, R19, 0x4, R8.reuse ;  /* 0x00000004130c7825 */ /* 0x100fe200078e0008 */
[----:B------:R-:W2:Y:S03]  /*0620*/  LDG.E R4, desc[UR4][R10.64+0x4] ;  /* 0x000004040a047981 */ /* 0x000ea6000c1e1900 */
[C---:B------:R-:W-:Y:S01]  /*0630*/  IMAD.WIDE.U32 R18, R21.reuse, 0x4, R8 ;  /* 0x0000000415127825 */ /* 0x040fe200078e0008 */
[----:B------:R-:W3:Y:S01]  /*0640*/  LDG.E R14, desc[UR4][R14.64] ;  /* 0x000000040e0e7981 */ /* 0x000ee2000c1e1900 */
[----:B------:R-:W-:-:S03]  /*0650*/  IADD3 R21, PT, PT, R21, R0, RZ ;  /* 0x0000000015157210 */ /* 0x000fc60007ffe0ff */
[----:B------:R-:W2:Y:S02]  /*0660*/  LDG.E R12, desc[UR4][R12.64] ;  /* 0x000000040c0c7981 */ /* 0x000ea4000c1e1900 */
[----:B------:R-:W-:Y:S02]  /*0670*/  IMAD.WIDE.U32 R8, R21, 0x4, R8 ;  /* 0x0000000415087825 */ /* 0x000fe400078e0008 */
[----:B------:R-:W4:Y:S04]  /*0680*/  LDG.E R18, desc[UR4][R18.64] ;  /* 0x0000000412127981 */ /* 0x000f28000c1e1900 */
[----:B------:R-:W4:Y:S04]  /*0690*/  LDG.E R21, desc[UR4][R10.64+0x8] ;  /* 0x000008040a157981 */ /* 0x000f28000c1e1900 */
[----:B------:R-:W5:Y:S04]  /*06a0*/  LDG.E R23, desc[UR4][R10.64+0xc] ;  /* 0x00000c040a177981 */ /* 0x000f68000c1e1900 */
[----:B------:R-:W5:Y:S01]  /*06b0*/  LDG.E R8, desc[UR4][R8.64] ;  /* 0x0000000408087981 */ /* 0x000f62000c1e1900 */
[----:B------:R-:W-:Y:S01]  /*06c0*/  IADD3 R7, PT, PT, R7, 0x4, RZ ;  /* 0x0000000407077810 */ /* 0x000fe20007ffe0ff */
[----:B---3--:R-:W-:-:S04]  /*06d0*/  IMAD R17, R17, R14, R20 ;  /* 0x0000000e11117224 */ /* 0x008fc800078e0214 */
[----:B--2---:R-:W-:-:S04]  /*06e0*/  IMAD R4, R4, R12, R17 ;  /* 0x0000000c04047224 */ /* 0x004fc800078e0211 */
[----:B----4-:R-:W-:-:S04]  /*06f0*/  IMAD R4, R21, R18, R4 ;  /* 0x0000001215047224 */ /* 0x010fc800078e0204 */
[----:B-----5:R-:W-:-:S07]  /*0700*/  IMAD R20, R23, R8, R4 ;  /* 0x0000000817147224 */ /* 0x020fce00078e0204 */
.L_x_3:
[----:B------:R-:W-:Y:S05]  /*0710*/  @!P0 BRA `(.L_x_0) ;  /* 0x0000000000808947 */ /* 0x000fea0003800000 */
[----:B------:R-:W-:Y:S01]  /*0720*/  ISETP.NE.AND P1, PT, R2, 0x1, PT ;  /* 0x000000010200780c */ /* 0x000fe20003f25270 */
[----:B------:R-:W0:Y:S01]  /*0730*/  LDC.64 R18, c[0x0][0x380] ;  /* 0x0000e000ff127b82 */ /* 0x000e220000000a00 */
[----:B------:R-:W-:-:S04]  /*0740*/  LOP3.LUT R2, R0, 0x1, RZ, 0xc0, !PT ;  /* 0x0000000100027812 */ /* 0x000fc800078ec0ff */
[----:B------:R-:W-:-:S03]  /*0750*/  ISETP.NE.U32.AND P0, PT, R2, 0x1, PT ;  /* 0x000000010200780c */ /* 0x000fc60003f05070 */
[----:B------:R-:W1:Y:S04]  /*0760*/  LDC.64 R14, c[0x0][0x388] ;  /* 0x0000e200ff0e7b82 */ /* 0x000e680000000a00 */
[CC--:B------:R-:W-:Y:S01]  /*0770*/  @P1 IADD3 R17, PT, PT, R6.reuse, R7.reuse, RZ ;  /* 0x0000000706111210 */ /* 0x0c0fe20007ffe0ff */
[CC--:B------:R-:W-:Y:S01]  /*0780*/  @P1 IMAD R21, R7.reuse, R0.reuse, R3 ;  /* 0x0000000007151224 */ /* 0x0c0fe200078e0203 */
[----:B------:R-:W-:Y:S02]  /*0790*/  @P1 IADD3 R2, P2, PT, R6, R7, RZ ;  /* 0x0000000706021210 */ /* 0x000fe40007f5e0ff */
[----:B------:R-:W2:Y:S01]  /*07a0*/  @P1 LDC.64 R12, c[0x0][0x380] ;  /* 0x0000e000ff0c1b82 */ /* 0x000ea20000000a00 */
[----:B------:R-:W-:Y:S02]  /*07b0*/  @P1 IADD3 R7, PT, PT, R7, 0x2, RZ ;  /* 0x0000000207071810 */ /* 0x000fe40007ffe0ff */
[----:B------:R-:W-:-:S02]  /*07c0*/  @P1 IADD3 R23, PT, PT, R21, R0, RZ ;  /* 0x0000000015171210 */ /* 0x000fc40007ffe0ff */
[----:B------:R-:W-:-:S03]  /*07d0*/  @P1 IADD3.X R4, PT, PT, RZ, RZ, RZ, P2, !PT ;  /* 0x000000ffff041210 */ /* 0x000fc600017fe4ff */
[----:B------:R-:W3:Y:S01]  /*07e0*/  LDC.64 R8, c[0x0][0x380] ;  /* 0x0000e000ff087b82 */ /* 0x000ee20000000a00 */
[----:B0-----:R-:W-:-:S06]  /*07f0*/  @P1 IMAD.WIDE.U32 R18, R17, 0x4, R18 ;  /* 0x0000000411121825 */ /* 0x001fcc00078e0012 */
[----:B------:R-:W4:Y:S01]  /*0800*/  @P1 LDG.E R19, desc[UR4][R18.64] ;  /* 0x0000000412131981 */ /* 0x000f22000c1e1900 */
[----:B------:R-:W0:Y:S01]  /*0810*/  LDC.64 R10, c[0x0][0x388] ;  /* 0x0000e200ff0a7b82 */ /* 0x000e220000000a00 */
[----:B-1----:R-:W-:Y:S01]  /*0820*/  @P1 IMAD.WIDE.U32 R16, R21, 0x4, R14 ;  /* 0x0000000415101825 */ /* 0x002fe200078e000e */
[----:B------:R-:W-:-:S03]  /*0830*/  @!P0 IADD3 R21, PT, PT, R6, R7, RZ ;  /* 0x0000000706158210 */ /* 0x000fc60007ffe0ff */
[----:B------:R-:W-:Y:S02]  /*0840*/  @P1 IMAD.WIDE.U32 R14, R23, 0x4, R14 ;  /* 0x00000004170e1825 */ /* 0x000fe400078e000e */
[----:B------:R-:W4:Y:S01]  /*0850*/  @P1 LDG.E R16, desc[UR4][R16.64] ;  /* 0x0000000410101981 */ /* 0x000f22000c1e1900 */
[C---:B--2---:R-:W-:Y:S01]  /*0860*/  @P1 LEA R12, P2, R2.reuse, R12, 0x2 ;  /* 0x0000000c020c1211 */ /* 0x044fe200078410ff */
[----:B------:R-:W-:Y:S02]  /*0870*/  @!P0 IMAD R7, R7, R0, R3 ;  /* 0x0000000007078224 */ /* 0x000fe400078e0203 */
[----:B------:R-:W2:Y:S01]  /*0880*/  @P1 LDG.E R14, desc[UR4][R14.64] ;  /* 0x000000040e0e1981 */ /* 0x000ea2000c1e1900 */
[----:B------:R-:W-:Y:S01]  /*0890*/  @P1 LEA.HI.X R13, R2, R13, R4, 0x2, P2 ;  /* 0x0000000d020d1211 */ /* 0x000fe200010f1404 */
[----:B---3--:R-:W-:-:S04]  /*08a0*/  @!P0 IMAD.WIDE.U32 R8, R21, 0x4, R8 ;  /* 0x0000000415088825 */ /* 0x008fc800078e0008 */
[----:B------:R-:W2:Y:S04]  /*08b0*/  @P1 LDG.E R12, desc[UR4][R12.64+0x4] ;  /* 0x000004040c0c1981 */ /* 0x000ea8000c1e1900 */
[----:B------:R-:W3:Y:S01]  /*08c0*/  @!P0 LDG.E R9, desc[UR4][R8.64] ;  /* 0x0000000408098981 */ /* 0x000ee2000c1e1900 */
[----:B0-----:R-:W-:-:S06]  /*08d0*/  @!P0 IMAD.WIDE.U32 R10, R7, 0x4, R10 ;  /* 0x00000004070a8825 */ /* 0x001fcc00078e000a */
[----:B------:R-:W3:Y:S01]  /*08e0*/  @!P0 LDG.E R10, desc[UR4][R10.64] ;  /* 0x000000040a0a8981 */ /* 0x000ee2000c1e1900 */
[----:B----4-:R-:W-:-:S04]  /*08f0*/  @P1 IMAD R19, R19, R16, R20 ;  /* 0x0000001013131224 */ /* 0x010fc800078e0214 */
[----:B--2---:R-:W-:-:S04]  /*0900*/  @P1 IMAD R20, R12, R14, R19 ;  /* 0x0000000e0c141224 */ /* 0x004fc800078e0213 */
[----:B---3--:R-:W-:-:S07]  /*0910*/  @!P0 IMAD R20, R9, R10, R20 ;  /* 0x0000000a09148224 */ /* 0x008fce00078e0214 */
.L_x_0:
[----:B------:R-:W0:Y:S01]  /*0920*/  LDC.64 R6, c[0x0][0x390] ;  /* 0x0000e400ff067b82 */ /* 0x000e220000000a00 */
[----:B------:R-:W-:-:S04]  /*0930*/  IMAD R3, R5, R0, R3 ;  /* 0x0000000005037224 */ /* 0x000fc800078e0203 */
[----:B0-----:R-:W-:-:S05]  /*0940*/  IMAD.WIDE R2, R3, 0x4, R6 ;  /* 0x0000000403027825 */ /* 0x001fca00078e0206 */
[----:B------:R-:W-:Y:S01]  /*0950*/  STG.E desc[UR4][R2.64], R20 ;  /* 0x0000001402007986 */ /* 0x000fe2000c101904 */
[----:B------:R-:W-:Y:S05]  /*0960*/  EXIT ;  /* 0x000000000000794d */ /* 0x000fea0003800000 */
.L_x_4:
[----:B------:R-:W-:-:S00]  /*0970*/  BRA `(.L_x_4) ;  /* 0xfffffffc00fc7947 */ /* 0x000fc0000383ffff */
[----:B------:R-:W-:-:S00]  /*0980*/  NOP ;  /* 0x0000000000007918 */ /* 0x000fc00000000000 */
[----:B------:R-:W-:-:S00]  /*0990*/  NOP ;  /* 0x0000000000007918 */ /* 0x000fc00000000000 */
[----:B------:R-:W-:-:S00]  /*09a0*/  NOP ;  /* 0x0000000000007918 */ /* 0x000fc00000000000 */
[----:B------:R-:W-:-:S00]  /*09b0*/  NOP ;  /* 0x0000000000007918 */ /* 0x000fc00000000000 */
[----:B------:R-:W-:-:S00]  /*09c0*/  NOP ;  /* 0x0000000000007918 */ /* 0x000fc00000000000 */
[----:B------:R-:W-:-:S00]  /*09d0*/  NOP ;  /* 0x0000000000007918 */ /* 0x000fc00000000000 */
[----:B------:R-:W-:-:S00]  /*09e0*/  NOP ;  /* 0x0000000000007918 */ /* 0x000fc00000000000 */
[----:B------:R-:W-:-:S00]  /*09f0*/  NOP ;  /* 0x0000000000007918 */ /* 0x000fc00000000000 */
.L_x_10:


//--------------------- .text._Z15MatrixAddKernelPiS_S_i --------------------------
	.section	.text._Z15MatrixAddKernelPiS_S_i,"ax",@progbits
	.align	128
        .global         _Z15MatrixAddKernelPiS_S_i
        .type           _Z15MatrixAddKernelPiS_S_i,@function
        .size           _Z15MatrixAddKernelPiS_S_i,(.L_x_11 - _Z15MatrixAddKernelPiS_S_i)
        .other          _Z15MatrixAddKernelPiS_S_i,@"STO_CUDA_ENTRY STV_DEFAULT"
_Z15MatrixAddKernelPiS_S_i:
.text._Z15MatrixAddKernelPiS_S_i:
[----:B------:R-:W-:Y:S08]  /*0000*/  LDC R1, c[0x0][0x37c] ;  /* 0x0000df00ff017b82 */ /* 0x000ff00000000800 */
[----:B------:R-:W0:Y:S01]  /*0010*/  LDC R0, c[0x0][0x398] ;  /* 0x0000e600ff007b82 */ /* 0x000e220000000800 */
[----:B------:R-:W1:Y:S01]  /*0020*/  S2R R3, SR_TID.X ;  /* 0x0000000000037919 */ /* 0x000e620000002100 */
[----:B------:R-:W2:Y:S01]  /*0030*/  LDCU.64 UR4, c[0x0][0x358] ;  /* 0x00006b00ff0477ac */ /* 0x000ea20008000a00 */
[----:B------:R-:W-:Y:S01]  /*0040*/  IMAD.MOV.U32 R20, RZ, RZ, RZ ;  /* 0x000000ffff147224 */ /* 0x000fe200078e00ff */
[----:B------:R-:W3:Y:S01]  /*0050*/  S2R R5, SR_TID.Y ;  /* 0x0000000000057919 */ /* 0x000ee20000002200 */
[----:B0-----:R-:W-:-:S13]  /*0060*/  ISETP.GE.AND P0, PT, R0, 0x1, PT ;  /* 0x000000010000780c */ /* 0x001fda0003f06270 */
[----:B-123--:R-:W-:Y:S05]  /*0070*/  @!P0 BRA `(.L_x_5) ;  /* 0x0000000800288947 */ /* 0x00efea0003800000 */
[C---:B------:R-:W-:Y:S01]  /*0080*/  ISETP.GE.U32.AND P1, PT, R0.reuse, 0x8, PT ;  /* 0x000000080000780c */ /* 0x040fe20003f26070 */
[----:B------:R-:W-:Y:S01]  /*0090*/  HFMA2 R20, -RZ, RZ, 0, 0 ;  /* 0x00000000ff147431 */ /* 0x000fe200000001ff */
[----:B------:R-:W-:Y:S01]  /*00a0*/  LOP3.LUT R4, R0, 0x7, RZ, 0xc0, !PT ;  /* 0x0000000700047812 */ /* 0x000fe200078ec0ff */
[----:B------:R-:W-:Y:S02]  /*00b0*/  IMAD R6, R5, R0, RZ ;  /* 0x0000000005067224 */ /* 0x000fe400078e02ff */
[----:B------:R-:W-:Y:S01]  /*00c0*/  IMAD.MOV.U32 R7, RZ, RZ, RZ ;  /* 0x000000ffff077224 */ /* 0x000fe200078e00ff */
[----:B------:R-:W-:-:S07]  /*00d0*/  ISETP.NE.AND P0, PT, R4, RZ, PT ;  /* 0x000000ff0400720c */ /* 0x000fce0003f05270 */
[----:B------:R-:W-:Y:S06]  /*00e0*/  @!P1 BRA `(.L_x_6) ;  /* 0x0000000000fc9947 */ /* 0x000fec0003800000 */
[----:B------:R-:W0:Y:S01]  /*00f0*/  LDC.64 R8, c[0x0][0x380] ;  /* 0x0000e000ff087b82 */ /* 0x000e220000000a00 */
[C---:B------:R-:W-:Y:S01]  /*0100*/  LOP3.LUT R7, R0.reuse, 0x7ffffff8, RZ, 0xc0, !PT ;  /* 0x7ffffff800077812 */ /* 0x040fe200078ec0ff */
[----:B------:R-:W-:Y:S01]  /*0110*/  IMAD.IADD R2, R3, 0x1, R0 ;  /* 0x0000000103027824 */ /* 0x000fe200078e0200 */
[C---:B------:R-:W-:Y:S01]  /*0120*/  SHF.L.U32 R10, R0.reuse, 0x3, RZ ;  /* 0x00000003000a7819 */ /* 0x040fe200000006ff */
[C-C-:B------:R-:W-:Y:S01]  /*0130*/  IMAD R11, R0.reuse, 0x3, R3.reuse ;  /* 0x00000003000b7824 */ /* 0x140fe200078e0203 */
[C---:B------:R-:W-:Y:S01]  /*0140*/  LEA R27, R0.reuse, R3, 0x2 ;  /* 0x00000003001b7211 */ /* 0x040fe200078e10ff */
[C-C-:B------:R-:W-:Y:S02]  /*0150*/  IMAD R29, R0.reuse, 0x5, R3.reuse ;  /* 0x00000005001d7824 */ /* 0x140fe400078e0203 */
[----:B------:R-:W1:Y:S01]  /*0160*/  LDC.64 R12, c[0x0][0x388] ;  /* 0x0000e200ff0c7b82 */ /* 0x000e620000000a00 */
[C-C-:B------:R-:W-:Y:S02]  /*0170*/  IMAD R26, R0.reuse, 0x6, R3.reuse ;  /* 0x00000006001a7824 */ /* 0x140fe400078e0203 */
[----:B------:R-:W-:-:S02]  /*0180*/  IMAD R28, R0, 0x7, R3 ;  /* 0x00000007001c7824 */ /* 0x000fc400078e0203 */
[----:B------:R-:W-:Y:S02]  /*0190*/  IMAD.MOV.U32 R20, RZ, RZ, RZ ;  /* 0x000000ffff147224 */ /* 0x000fe400078e00ff */
[----:B0-----:R-:W-:-:S03]  /*01a0*/  IMAD.WIDE.U32 R8, R6, 0x4, R8 ;  /* 0x0000000406087825 */ /* 0x001fc600078e0008 */
[----:B------:R-:W-:Y:S02]  /*01b0*/  IADD3 R19, P1, PT, R8, 0x10, RZ ;  /* 0x0000001008137810 */ /* 0x000fe40007f3e0ff */
[----:B------:R-:W-:Y:S01]  /*01c0*/  IADD3 R8, PT, PT, -R7, RZ, RZ ;  /* 0x000000ff07087210 */ /* 0x000fe20007ffe1ff */
[----:B-1----:R-:W-:-:S04]  /*01d0*/  IMAD.WIDE.U32 R16, R3, 0x4, R12 ;  /* 0x0000000403107825 */ /* 0x002fc800078e000c */
[----:B------:R-:W-:Y:S02]  /*01e0*/  IMAD.X R22, RZ, RZ, R9, P1 ;  /* 0x000000ffff167224 */ /* 0x000fe400008e0609 */
[----:B------:R-:W-:-:S07]  /*01f0*/  IMAD R9, R0, 0x2, R3 ;  /* 0x0000000200097824 */ /* 0x000fce00078e0203 */
.L_x_7:
[----:B------:R-:W-:Y:S01]  /*0200*/  IMAD.MOV.U32 R14, RZ, RZ, R19 ;  /* 0x000000ffff0e7224 */ /* 0x000fe200078e0013 */
        /* <DEDUP_REMOVED lines=9> */
[----:B--2---:R-:W-:-:S03]  /*02a0*/  IADD3 R20, PT, PT, R22, R21, R20 ;  /* 0x0000001516147210 */ /* 0x004fc60007ffe014 */
[----:B------:R-:W4:Y:S01]  /*02b0*/  LDG.E R21, desc[UR4][R14.64+-0x8] ;  /* 0xfffff8040e157981 */ /* 0x000f22000c1e1900 */
[----:B---3--:R-:W-:Y:S01]  /*02c0*/  IADD3 R20, PT, PT, R18, R23, R20 ;  /* 0x0000001712147210 */ /* 0x008fe20007ffe014 */
[----:B------:R-:W-:-:S06]  /*02d0*/  IMAD.WIDE.U32 R22, R11, 0x4, R12 ;  /* 0x000000040b167825 */ /* 0x000fcc00078e000c */
[----:B------:R-:W2:Y:S04]  /*02e0*/  LDG.E R22, desc[UR4][R22.64] ;  /* 0x0000000416167981 */ /* 0x000ea8000c1e1900 */
[----:B------:R-:W2:Y:S01]  /*02f0*/  LDG.E R23, desc[UR4][R14.64+-0x4] ;  /* 0xfffffc040e177981 */ /* 0x000ea2000c1e1900 */
[----:B------:R-:W-:-:S06]  /*0300*/  IMAD.WIDE.U32 R18, R27, 0x4, R12 ;  /* 0x000000041b127825 */ /* 0x000fcc00078e000c */
[----:B------:R-:W3:Y:S04]  /*0310*/  LDG.E R18, desc[UR4][R18.64] ;  /* 0x0000000412127981 */ /* 0x000ee8000c1e1900 */
[----:B------:R-:W3:Y:S01]  /*0320*/  LDG.E R19, desc[UR4][R14.64] ;  /* 0x000000040e137981 */ /* 0x000ee2000c1e1900 */
[----:B----4-:R-:W-:-:S04]  /*0330*/  IADD3 R20, PT, PT, R24, R21, R20 ;  /* 0x0000001518147210 */ /* 0x010fc80007ffe014 */
[----:B--2---:R-:W-:Y:S01]  /*0340*/  IADD3 R22, PT, PT, R22, R23, R20 ;  /* 0x0000001716167210 */ /* 0x004fe20007ffe014 */
[----:B------:R-:W-:-:S06]  /*0350*/  IMAD.WIDE.U32 R20, R29, 0x4, R12 ;  /* 0x000000041d147825 */ /* 0x000fcc00078e000c */
[----:B------:R-:W5:Y:S01]  /*0360*/  LDG.E R20, desc[UR4][R20.64] ;  /* 0x0000000414147981 */ /* 0x000f62000c1e1900 */
[----:B---3--:R-:W-:Y:S01]  /*0370*/  IADD3 R24, PT, PT, R18, R19, R22 ;  /* 0x0000001312187210 */ /* 0x008fe20007ffe016 */
[----:B------:R-:W-:Y:S02]  /*0380*/  IMAD.WIDE.U32 R22, R26, 0x4, R12 ;  /* 0x000000041a167825 */ /* 0x000fe400078e000c */
[----:B------:R-:W2:Y:S04]  /*0390*/  LDG.E R19, desc[UR4][R14.64+0x8] ;  /* 0x000008040e137981 */ /* 0x000ea8000c1e1900 */
[----:B------:R-:W3:Y:S04]  /*03a0*/  LDG.E R21, desc[UR4][R14.64+0xc] ;  /* 0x00000c040e157981 */ /* 0x000ee8000c1e1900 */
[----:B------:R-:W2:Y:S01]  /*03b0*/  LDG.E R22, desc[UR4][R22.64] ;  /* 0x0000000416167981 */ /* 0x000ea2000c1e1900 */
[----:B-----5:R-:W-:Y:S01]  /*03c0*/  IADD3 R18, PT, PT, R20, R25, R24 ;  /* 0x0000001914127210 */ /* 0x020fe20007ffe018 */
[----:B------:R-:W-:-:S06]  /*03d0*/  IMAD.WIDE.U32 R24, R28, 0x4, R12 ;  /* 0x000000041c187825 */ /* 0x000fcc00078e000c */
[----:B------:R-:W3:Y:S01]  /*03e0*/  LDG.E R24, desc[UR4][R24.64] ;  /* 0x0000000418187981 */ /* 0x000ee2000c1e1900 */
[----:B------:R-:W-:Y:S02]  /*03f0*/  IADD3 R8, PT, PT, R8, 0x8, RZ ;  /* 0x0000000808087810 */ /* 0x000fe40007ffe0ff */
[----:B--2---:R-:W-:Y:S02]  /*0400*/  IADD3 R18, PT, PT, R22, R19, R18 ;  /* 0x0000001316127210 */ /* 0x004fe40007ffe012 */
[----:B------:R-:W-:-:S05]  /*0410*/  IADD3 R19, P1, PT, R14, 0x20, RZ ;  /* 0x000000200e137810 */ /* 0x000fca0007f3e0ff */
[----:B------:R-:W-:Y:S01]  /*0420*/  IMAD.X R22, RZ, RZ, R15, P1 ;  /* 0x000000ffff167224 */ /* 0x000fe200008e060f */
[----:B------:R-:W-:Y:S01]  /*0430*/  ISETP.NE.AND P1, PT, R8, RZ, PT ;  /* 0x000000ff0800720c */ /* 0x000fe20003f25270 */
[C---:B------:R-:W-:Y:S01]  /*0440*/  IMAD.IADD R2, R10.reuse, 0x1, R2 ;  /* 0x000000010a027824 */ /* 0x040fe200078e0202 */
[C---:B------:R-:W-:Y:S01]  /*0450*/  IADD3 R9, PT, PT, R10.reuse, R9, RZ ;  /* 0x000000090a097210 */ /* 0x040fe20007ffe0ff */
[C---:B------:R-:W-:Y:S01]  /*0460*/  IMAD.IADD R11, R10.reuse, 0x1, R11 ;  /* 0x000000010a0b7824 */ /* 0x040fe200078e020b */
[C---:B------:R-:W-:Y:S01]  /*0470*/  IADD3 R27, PT, PT, R10.reuse, R27, RZ ;  /* 0x0000001b0a1b7210 */ /* 0x040fe20007ffe0ff */
[C---:B------:R-:W-:Y:S01]  /*0480*/  IMAD.IADD R29, R10.reuse, 0x1, R29 ;  /* 0x000000010a1d7824 */ /* 0x040fe200078e021d */
[C---:B------:R-:W-:Y:S01]  /*0490*/  IADD3 R26, PT, PT, R10.reuse, R26, RZ ;  /* 0x0000001a0a1a7210 */ /* 0x040fe20007ffe0ff */
[C---:B------:R-:W-:Y:S02]  /*04a0*/  IMAD.IADD R28, R10.reuse, 0x1, R28 ;  /* 0x000000010a1c7824 */ /* 0x040fe400078e021c */
[----:B------:R-:W-:Y:S01]  /*04b0*/  IMAD.WIDE.U32 R16, R10, 0x4, R16 ;  /* 0x000000040a107825 */ /* 0x000fe200078e0010 */
[----:B---3--:R-:W-:-:S03]  /*04c0*/  IADD3 R20, PT, PT, R24, R21, R18 ;  /* 0x0000001518147210 */ /* 0x008fc60007ffe012 */
[----:B------:R-:W-:Y:S05]  /*04d0*/  @P1 BRA `(.L_x_7) ;  /* 0xfffffffc00481947 */ /* 0x000fea000383ffff */
.L_x_6:
[----:B------:R-:W-:Y:S05]  /*04e0*/  @!P0 BRA `(.L_x_5) ;  /* 0x00000004000c8947 */ /* 0x000fea0003800000 */
[----:B------:R-:W-:Y:S02]  /*04f0*/  ISETP.GE.U32.AND P1, PT, R4, 0x4, PT ;  /* 0x000000040400780c */ /* 0x000fe40003f26070 */
[----:B------:R-:W-:-:S04]  /*0500*/  LOP3.LUT R2, R0, 0x3, RZ, 0xc0, !PT ;  /* 0x0000000300027812 */ /* 0x000fc800078ec0ff */
[----:B------:R-:W-:-:S07]  /*0510*/  ISETP.NE.AND P0, PT, R2, RZ, PT ;  /* 0x000000ff0200720c */ /* 0x000fce0003f05270 */
[----:B------:R-:W-:Y:S06]  /*0520*/  @!P1 BRA `(.L_x_8) ;  /* 0x0000000000789947 */ /* 0x000fec0003800000 */
[----:B------:R-:W0:Y:S01]  /*0530*/  LDC.64 R16, c[0x0][0x380] ;  /* 0x0000e000ff107b82 */ /* 0x000e220000000a00 */
[----:B------:R-:W1:Y:S01]  /*0540*/  LDCU.64 UR6, c[0x0][0x380] ;  /* 0x00007000ff0677ac */ /* 0x000e620008000a00 */
[----:B------:R-:W-:Y:S01]  /*0550*/  IMAD R15, R7, R0, R3 ;  /* 0x00000000070f7224 */ /* 0x000fe200078e0203 */
[CC--:B------:R-:W-:Y:S02]  /*0560*/  IADD3 R11, PT, PT, R6.reuse, R7.reuse, RZ ;  /* 0x00000007060b7210 */ /* 0x0c0fe40007ffe0ff */
[----:B------:R-:W-:Y:S01]  /*0570*/  IADD3 R4, P1, PT, R6, R7, RZ ;  /* 0x0000000706047210 */ /* 0x000fe20007f3e0ff */
[--C-:B------:R-:W-:Y:S02]  /*0580*/  IMAD.IADD R19, R15, 0x1, R0.reuse ;  /* 0x000000010f137824 */ /* 0x100fe400078e0200 */
[----:B------:R-:W2:Y:S02]  /*0590*/  LDC.64 R8, c[0x0][0x388] ;  /* 0x0000e200ff087b82 */ /* 0x000ea40000000a00 */
        /* <DEDUP_REMOVED lines=18> */
[----:B------:R-:W-:Y:S01]  /*06c0*/  VIADD R7, R7, 0x4 ;  /* 0x0000000407077836 */ /* 0x000fe20000000000 */
[----:B---3--:R-:W-:-:S04]  /*06d0*/  IADD3 R17, PT, PT, R14, R17, R20 ;  /* 0x000000110e117210 */ /* 0x008fc80007ffe014 */
[----:B--2---:R-:W-:-:S04]  /*06e0*/  IADD3 R4, PT, PT, R12, R4, R17 ;  /* 0x000000040c047210 */ /* 0x004fc80007ffe011 */
[----:B----4-:R-:W-:-:S04]  /*06f0*/  IADD3 R4, PT, PT, R18, R21, R4 ;  /* 0x0000001512047210 */ /* 0x010fc80007ffe004 */
[----:B-----5:R-:W-:-:S07]  /*0700*/  IADD3 R20, PT, PT, R8, R23, R4 ;  /* 0x0000001708147210 */ /* 0x020fce0007ffe004 */
.L_x_8:
        /* <DEDUP_REMOVED lines=8> */
[----:B------:R-:W-:Y:S01]  /*0790*/  @P1 IADD3 R2, P2, PT, R6, R7, RZ ;  /* 0x0000000706021210 */ /* 0x000fe20007f5e0ff */
[----:B------:R-:W-:Y:S01]  /*07a0*/  @P1 VIADD R7, R7, 0x2 ;  /* 0x0000000207071836 */ /* 0x000fe20000000000 */
[----:B------:R-:W2:Y:S02]  /*07b0*/  @P1 LDC.64 R12, c[0x0][0x380] ;  /* 0x0000e000ff0c1b82 */ /* 0x000ea40000000a00 */
[----:B------:R-:W-:Y:S01]  /*07c0*/  @P1 IADD3 R23, PT, PT, R21, R0, RZ ;  /* 0x0000000015171210 */ /* 0x000fe20007ffe0ff */
[----:B------:R-:W-:-:S05]  /*07d0*/  @P1 IMAD.X R4, RZ, RZ, RZ, P2 ;  /* 0x000000ffff041224 */ /* 0x000fca00010e06ff */
        /* <DEDUP_REMOVED lines=17> */
[----:B----4-:R-:W-:-:S04]  /*08f0*/  @P1 IADD3 R19, PT, PT, R16, R19, R20 ;  /* 0x0000001310131210 */ /* 0x010fc80007ffe014 */
[----:B--2---:R-:W-:-:S04]  /*0900*/  @P1 IADD3 R20, PT, PT, R14, R12, R19 ;  /* 0x0000000c0e141210 */ /* 0x004fc80007ffe013 */
[----:B---3--:R-:W-:-:S07]  /*0910*/  @!P0 IADD3 R20, PT, PT, R8, R11, R20 ;  /* 0x0000000b08148210 */ /* 0x008fce0007ffe014 */
.L_x_5:
[----:B------:R-:W0:Y:S01]  /*0920*/  LDC.64 R6, c[0x0][0x390] ;  /* 0x0000e400ff067b82 */ /* 0x000e220000000a00 */
[----:B------:R-:W-:-:S04]  /*0930*/  IMAD R3, R5, R0, R3 ;  /* 0x0000000005037224 */ /* 0x000fc800078e0203 */
[----:B0-----:R-:W-:-:S05]  /*0940*/  IMAD.WIDE R2, R3, 0x4, R6 ;  /* 0x0000000403027825 */ /* 0x001fca00078e0206 */
[----:B------:R-:W-:Y:S01]  /*0950*/  STG.E desc[UR4][R2.64], R20 ;  /* 0x0000001402007986 */ /* 0x000fe2000c101904 */
[----:B------:R-:W-:Y:S05]  /*0960*/  EXIT ;  /* 0x000000000000794d */ /* 0x000fea0003800000 */
.L_x_9:
        /* <DEDUP_REMOVED lines=9> */
.L_x_11:


//--------------------- .nv.shared.reserved.0     --------------------------
	.section	.nv.shared.reserved.0,"aw",@nobits
	.weak		__nv_reservedSMEM_offset_0_alias
	.size		__nv_reservedSMEM_offset_0_alias, 0, 64
	.other		__nv_reservedSMEM_offset_0_alias,@"STO_CUDA_RESERVED_SHARED STV_DEFAULT"
__nv_reservedSMEM_offset_0_alias:
	.zero		0
	.zero		64


//--------------------- .nv.constant0._Z15MatrixMulKernelPiS_S_i --------------------------
	.section	.nv.constant0._Z15MatrixMulKernelPiS_S_i,"a",@progbits
	.sectionflags	@""
	.align	4
.nv.constant0._Z15MatrixMulKernelPiS_S_i:
	.zero		924


//--------------------- .nv.constant0._Z15MatrixAddKernelPiS_S_i --------------------------
	.section	.nv.constant0._Z15MatrixAddKernelPiS_S_i,"a",@progbits
	.sectionflags	@""
	.align	4
.nv.constant0._Z15MatrixAddKernelPiS_S_i:
	.zero		924


//--------------------- SYMBOLS --------------------------

	.type		.nv.reservedSmem.offset0,@object
	.size		.nv.reservedSmem.offset0,0x4
